//
// Generated by NVIDIA NVVM Compiler
//
// Compiler Build ID: CL-36424714
// Cuda compilation tools, release 13.0, V13.0.88
// Based on NVVM 20.0.0
//

.version 9.0
.target sm_100
.address_size 64

	// .globl	_Z5saxpyifPfS_PcS0_

.visible .entry _Z5saxpyifPfS_PcS0_(
	.param .u32 _Z5saxpyifPfS_PcS0__param_0,
	.param .f32 _Z5saxpyifPfS_PcS0__param_1,
	.param .u64 .ptr .align 1 _Z5saxpyifPfS_PcS0__param_2,
	.param .u64 .ptr .align 1 _Z5saxpyifPfS_PcS0__param_3,
	.param .u64 .ptr .align 1 _Z5saxpyifPfS_PcS0__param_4,
	.param .u64 .ptr .align 1 _Z5saxpyifPfS_PcS0__param_5
)
{
	.reg .pred 	%p<2>;
	.reg .b16 	%rs<2>;
	.reg .b32 	%r<6>;
	.reg .b32 	%f<5>;
	.reg .b64 	%rd<10>;

	ld.param.u32 	%r2, [_Z5saxpyifPfS_PcS0__param_0];
	ld.param.f32 	%f1, [_Z5saxpyifPfS_PcS0__param_1];
	ld.param.u64 	%rd1, [_Z5saxpyifPfS_PcS0__param_2];
	ld.param.u64 	%rd2, [_Z5saxpyifPfS_PcS0__param_3];
	ld.param.u64 	%rd3, [_Z5saxpyifPfS_PcS0__param_4];
	mov.u32 	%r3, %ctaid.x;
	mov.u32 	%r4, %ntid.x;
	mov.u32 	%r5, %tid.x;
	mad.lo.s32 	%r1, %r3, %r4, %r5;
	setp.ge.s32 	%p1, %r1, %r2;
	@%p1 bra 	$L__BB0_2;
	cvta.to.global.u64 	%rd4, %rd1;
	cvta.to.global.u64 	%rd5, %rd2;
	cvta.to.global.u64 	%rd6, %rd3;
	mul.wide.s32 	%rd7, %r1, 4;
	add.s64 	%rd8, %rd4, %rd7;
	ld.global.f32 	%f2, [%rd8];
	add.s64 	%rd9, %rd5, %rd7;
	ld.global.f32 	%f3, [%rd9];
	fma.rn.f32 	%f4, %f1, %f2, %f3;
	st.global.f32 	[%rd9], %f4;
	mov.b16 	%rs1, 67;
	st.global.u8 	[%rd6], %rs1;
$L__BB0_2:
	ret;

}


// ===== COMPILED SASS (sm_100) =====

	.target	sm_100

	.elftype	@"ET_EXEC"


//--------------------- .note.nv.tkinfo           --------------------------
	.section	.note.nv.tkinfo,"",@"SHT_NOTE"
	.sectionflags	@"SHF_NOTE_NV_TKINFO"
	.tkinfo
        /*0018*/ 	.word	0x00000002
        /*0030*/ 	.string	""
        /*0030*/ 	.string	"ptxas"
        /*0030*/ 	.string	"Cuda compilation tools, release 13.0, V13.0.88"
        /*0030*/ 	.string	"Build cuda_13.0.r13.0/compiler.36424714_0"
        /*0030*/ 	.string	"-arch sm_100 -m 64 "



//--------------------- .note.nv.cuinfo           --------------------------
	.section	.note.nv.cuinfo,"",@"SHT_NOTE"
	.sectionflags	@"SHF_NOTE_NV_CUINFO"
        /*0018*/ 	.short	0x0002
        /*001a*/ 	.short	0x0064
        /*001c*/ 	.short	0x0082
	.zero		2


//--------------------- .nv.info                  --------------------------
	.section	.nv.info,"",@"SHT_CUDA_INFO"
	.align	4


	//----- nvinfo : EIATTR_REGCOUNT
	.align		4
        /*0000*/ 	.byte	0x04, 0x2f
        /*0002*/ 	.short	(.L_1 - .L_0)
	.align		4
.L_0:
        /*0004*/ 	.word	index@(_Z5saxpyifPfS_PcS0_)
        /*0008*/ 	.word	0x0000000c


	//----- nvinfo : EIATTR_FRAME_SIZE
	.align		4
.L_1:
        /*000c*/ 	.byte	0x04, 0x11
        /*000e*/ 	.short	(.L_3 - .L_2)
	.align		4
.L_2:
        /*0010*/ 	.word	index@(_Z5saxpyifPfS_PcS0_)
        /*0014*/ 	.word	0x00000000


	//----- nvinfo : EIATTR_MIN_STACK_SIZE
	.align		4
.L_3:
        /*0018*/ 	.byte	0x04, 0x12
        /*001a*/ 	.short	(.L_5 - .L_4)
	.align		4
.L_4:
        /*001c*/ 	.word	index@(_Z5saxpyifPfS_PcS0_)
        /*0020*/ 	.word	0x00000000
.L_5:


//--------------------- .nv.compat                --------------------------
	.section	.nv.compat,"",@"SHT_CUDA_COMPAT_INFO"
	.align	4
        /*0000*/ 	.byte	0x02, 0x09, 0x00, 0x00, 0x02, 0x02, 0x01, 0x00, 0x02, 0x05, 0x05, 0x00, 0x03, 0x07, 0x01, 0x01
        /*0010*/ 	.byte	0x02, 0x03, 0x00, 0x00, 0x02, 0x06, 0x01, 0x00, 0x04, 0x0b, 0x08, 0x00, 0x09, 0x00, 0x00, 0x00
        /*0020*/ 	.byte	0x00, 0x00, 0x00, 0x00


//--------------------- .nv.info._Z5saxpyifPfS_PcS0_ --------------------------
	.section	.nv.info._Z5saxpyifPfS_PcS0_,"",@"SHT_CUDA_INFO"
	.sectionflags	@""
	.align	4


	//----- nvinfo : EIATTR_CUDA_API_VERSION
	.align		4
        /*0000*/ 	.byte	0x04, 0x37
        /*0002*/ 	.short	(.L_7 - .L_6)
.L_6:
        /*0004*/ 	.word	0x00000082


	//----- nvinfo : EIATTR_KPARAM_INFO
	.align		4
.L_7:
        /*0008*/ 	.byte	0x04, 0x17
        /*000a*/ 	.short	(.L_9 - .L_8)
.L_8:
        /*000c*/ 	.word	0x00000000
        /*0010*/ 	.short	0x0005
        /*0012*/ 	.short	0x0020
        /*0014*/ 	.byte	0x00, 0xf5, 0x21, 0x00


	//----- nvinfo : EIATTR_KPARAM_INFO
	.align		4
.L_9:
        /*0018*/ 	.byte	0x04, 0x17
        /*001a*/ 	.short	(.L_11 - .L_10)
.L_10:
        /*001c*/ 	.word	0x00000000
        /*0020*/ 	.short	0x0004
        /*0022*/ 	.short	0x0018
        /*0024*/ 	.byte	0x00, 0xf5, 0x21, 0x00


	//----- nvinfo : EIATTR_KPARAM_INFO
	.align		4
.L_11:
        /*0028*/ 	.byte	0x04, 0x17
        /*002a*/ 	.short	(.L_13 - .L_12)
.L_12:
        /*002c*/ 	.word	0x00000000
        /*0030*/ 	.short	0x0003
        /*0032*/ 	.short	0x0010
        /*0034*/ 	.byte	0x00, 0xf5, 0x21, 0x00


	//----- nvinfo : EIATTR_KPARAM_INFO
	.align		4
.L_13:
        /*0038*/ 	.byte	0x04, 0x17
        /*003a*/ 	.short	(.L_15 - .L_14)
.L_14:
        /*003c*/ 	.word	0x00000000
        /*0040*/ 	.short	0x0002
        /*0042*/ 	.short	0x0008
        /*0044*/ 	.byte	0x00, 0xf5, 0x21, 0x00


	//----- nvinfo : EIATTR_KPARAM_INFO
	.align		4
.L_15:
        /*0048*/ 	.byte	0x04, 0x17
        /*004a*/ 	.short	(.L_17 - .L_16)
.L_16:
        /*004c*/ 	.word	0x00000000
        /*0050*/ 	.short	0x0001
        /*0052*/ 	.short	0x0004
        /*0054*/ 	.byte	0x00, 0xf0, 0x11, 0x00


	//----- nvinfo : EIATTR_KPARAM_INFO
	.align		4
.L_17:
        /*0058*/ 	.byte	0x04, 0x17
        /*005a*/ 	.short	(.L_19 - .L_18)
.L_18:
        /*005c*/ 	.word	0x00000000
        /*0060*/ 	.short	0x0000
        /*0062*/ 	.short	0x0000
        /*0064*/ 	.byte	0x00, 0xf0, 0x11, 0x00


	//----- nvinfo : EIATTR_SPARSE_MMA_MASK
	.align		4
.L_19:
        /*0068*/ 	.byte	0x03, 0x50
        /*006a*/ 	.short	0x0000


	//----- nvinfo : EIATTR_MAXREG_COUNT
	.align		4
        /*006c*/ 	.byte	0x03, 0x1b
        /*006e*/ 	.short	0x00ff


	//----- nvinfo : EIATTR_MERCURY_ISA_VERSION
	.align		4
        /*0070*/ 	.byte	0x03, 0x5f
        /*0072*/ 	.short	0x0101


	//----- nvinfo : EIATTR_VRC_CTA_INIT_COUNT
	.align		4
        /*0074*/ 	.byte	0x02, 0x4a
	.zero		1
	.zero		1


	//----- nvinfo : EIATTR_EXIT_INSTR_OFFSETS
	.align		4
        /*0078*/ 	.byte	0x04, 0x1c
        /*007a*/ 	.short	(.L_21 - .L_20)


	//   ....[0]....
.L_20:
        /*007c*/ 	.word	0x00000070


	//   ....[1]....
        /*0080*/ 	.word	0x00000160


	//----- nvinfo : EIATTR_CBANK_PARAM_SIZE
	.align		4
.L_21:
        /*0084*/ 	.byte	0x03, 0x19
        /*0086*/ 	.short	0x0028


	//----- nvinfo : EIATTR_PARAM_CBANK
	.align		4
        /*0088*/ 	.byte	0x04, 0x0a
        /*008a*/ 	.short	(.L_23 - .L_22)
	.align		4
.L_22:
        /*008c*/ 	.word	index@(.nv.constant0._Z5saxpyifPfS_PcS0_)
        /*0090*/ 	.short	0x0380
        /*0092*/ 	.short	0x0028


	//----- nvinfo : EIATTR_SW_WAR
	.align		4
.L_23:
        /*0094*/ 	.byte	0x04, 0x36
        /*0096*/ 	.short	(.L_25 - .L_24)
.L_24:
        /*0098*/ 	.word	0x00000008
.L_25:


//--------------------- .nv.callgraph             --------------------------
	.section	.nv.callgraph,"",@"SHT_CUDA_CALLGRAPH"
	.align	4
	.sectionentsize	8
	.align		4
        /*0000*/ 	.word	0x00000000
	.align		4
        /*0004*/ 	.word	0xffffffff
	.align		4
        /*0008*/ 	.word	0x00000000
	.align		4
        /*000c*/ 	.word	0xfffffffe
	.align		4
        /*0010*/ 	.word	0x00000000
	.align		4
        /*0014*/ 	.word	0xfffffffd
	.align		4
        /*0018*/ 	.word	0x00000000
	.align		4
        /*001c*/ 	.word	0xfffffffc


//--------------------- .text._Z5saxpyifPfS_PcS0_ --------------------------
	.section	.text._Z5saxpyifPfS_PcS0_,"ax",@progbits
	.align	128
        .global         _Z5saxpyifPfS_PcS0_
        .type           _Z5saxpyifPfS_PcS0_,@function
        .size           _Z5saxpyifPfS_PcS0_,(.L_x_1 - _Z5saxpyifPfS_PcS0_)
        .other          _Z5saxpyifPfS_PcS0_,@"STO_CUDA_ENTRY STV_DEFAULT"
_Z5saxpyifPfS_PcS0_:
.text._Z5saxpyifPfS_PcS0_:
[----:B------:R-:W-:Y:S01]  /*0000*/  LDC R1, c[0x0][0x37c] ;  /* 0x0000df00ff017b82 */ /* 0x000fe20000000800 */
[----:B------:R-:W0:Y:S07]  /*0010*/  S2R R0, SR_TID.X ;  /* 0x0000000000007919 */ /* 0x000e2e0000002100 */
[----:B------:R-:W0:Y:S01]  /*0020*/  S2UR UR4, SR_CTAID.X ;  /* 0x00000000000479c3 */ /* 0x000e220000002500 */
[----:B------:R-:W1:Y:S07]  /*0030*/  LDCU UR5, c[0x0][0x380] ;  /* 0x00007000ff0577ac */ /* 0x000e6e0008000800 */
[----:B------:R-:W0:Y:S02]  /*0040*/  LDC R7, c[0x0][0x360] ;  /* 0x0000d800ff077b82 */ /* 0x000e240000000800 */
[----:B0-----:R-:W-:-:S05]  /*0050*/  IMAD R7, R7, UR4, R0 ;  /* 0x0000000407077c24 */ /* 0x001fca000f8e0200 */
[----:B-1----:R-:W-:-:S13]  /*0060*/  ISETP.GE.AND P0, PT, R7, UR5, PT ;  /* 0x0000000507007c0c */ /* 0x002fda000bf06270 */
[----:B------:R-:W-:Y:S05]  /*0070*/  @P0 EXIT ;  /* 0x000000000000094d */ /* 0x000fea0003800000 */
[----:B------:R-:W0:Y:S01]  /*0080*/  LDC.64 R2, c[0x0][0x388] ;  /* 0x0000e200ff027b82 */ /* 0x000e220000000a00 */
[----:B------:R-:W1:Y:S01]  /*0090*/  LDCU.64 UR4, c[0x0][0x358] ;  /* 0x00006b00ff0477ac */ /* 0x000e620008000a00 */
[----:B------:R-:W2:Y:S06]  /*00a0*/  LDCU UR6, c[0x0][0x384] ;  /* 0x00007080ff0677ac */ /* 0x000eac0008000800 */
[----:B------:R-:W3:Y:S01]  /*00b0*/  LDC.64 R4, c[0x0][0x390] ;  /* 0x0000e400ff047b82 */ /* 0x000ee20000000a00 */
[----:B0-----:R-:W-:-:S06]  /*00c0*/  IMAD.WIDE R2, R7, 0x4, R2 ;  /* 0x0000000407027825 */ /* 0x001fcc00078e0202 */
[----:B-1----:R0:W2:Y:S01]  /*00d0*/  LDG.E R2, desc[UR4][R2.64] ;  /* 0x0000000402027981 */ /* 0x0020a2000c1e1900 */
[----:B---3--:R-:W-:-:S05]  /*00e0*/  IMAD.WIDE R4, R7, 0x4, R4 ;  /* 0x0000000407047825 */ /* 0x008fca00078e0204 */
[----:B------:R-:W2:Y:S01]  /*00f0*/  LDG.E R9, desc[UR4][R4.64] ;  /* 0x0000000404097981 */ /* 0x000ea2000c1e1900 */
[----:B------:R-:W1:Y:S01]  /*0100*/  LDC.64 R6, c[0x0][0x398] ;  /* 0x0000e600ff067b82 */ /* 0x000e620000000a00 */
[----:B------:R-:W-:-:S05]  /*0110*/  HFMA2 R0, -RZ, RZ, 0, 3.993511199951171875e-06 ;  /* 0x00000043ff007431 */ /* 0x000fca00000001ff */
[----:B0-----:R-:W-:Y:S01]  /*0120*/  PRMT R3, R0, 0x7610, R3 ;  /* 0x0000761000037816 */ /* 0x001fe20000000003 */
[----:B--2---:R-:W-:-:S05]  /*0130*/  FFMA R9, R2, UR6, R9 ;  /* 0x0000000602097c23 */ /* 0x004fca0008000009 */
[----:B------:R-:W-:Y:S04]  /*0140*/  STG.E desc[UR4][R4.64], R9 ;  /* 0x0000000904007986 */ /* 0x000fe8000c101904 */
[----:B-1----:R-:W-:Y:S01]  /*0150*/  STG.E.U8 desc[UR4][R6.64], R3 ;  /* 0x0000000306007986 */ /* 0x002fe2000c101104 */
[----:B------:R-:W-:Y:S05]  /*0160*/  EXIT ;  /* 0x000000000000794d */ /* 0x000fea0003800000 */
.L_x_0:
[----:B------:R-:W-:-:S00]  /*0170*/  BRA `(.L_x_0) ;  /* 0xfffffffc00fc7947 */ /* 0x000fc0000383ffff */
[----:B------:R-:W-:-:S00]  /*0180*/  NOP ;  /* 0x0000000000007918 */ /* 0x000fc00000000000 */
[----:B------:R-:W-:-:S00]  /*0190*/  NOP ;  /* 0x0000000000007918 */ /* 0x000fc00000000000 */
[----:B------:R-:W-:-:S00]  /*01a0*/  NOP ;  /* 0x0000000000007918 */ /* 0x000fc00000000000 */
[----:B------:R-:W-:-:S00]  /*01b0*/  NOP ;  /* 0x0000000000007918 */ /* 0x000fc00000000000 */
[----:B------:R-:W-:-:S00]  /*01c0*/  NOP ;  /* 0x0000000000007918 */ /* 0x000fc00000000000 */
[----:B------:R-:W-:-:S00]  /*01d0*/  NOP ;  /* 0x0000000000007918 */ /* 0x000fc00000000000 */
[----:B------:R-:W-:-:S00]  /*01e0*/  NOP ;  /* 0x0000000000007918 */ /* 0x000fc00000000000 */
[----:B------:R-:W-:-:S00]  /*01f0*/  NOP ;  /* 0x0000000000007918 */ /* 0x000fc00000000000 */
.L_x_1:


//--------------------- .nv.shared.reserved.0     --------------------------
	.section	.nv.shared.reserved.0,"aw",@nobits
	.weak		__nv_reservedSMEM_offset_0_alias
	.size		__nv_reservedSMEM_offset_0_alias, 0, 64
	.other		__nv_reservedSMEM_offset_0_alias,@"STO_CUDA_RESERVED_SHARED STV_DEFAULT"
__nv_reservedSMEM_offset_0_alias:
	.zero		0
	.zero		64


//--------------------- .nv.constant0._Z5saxpyifPfS_PcS0_ --------------------------
	.section	.nv.constant0._Z5saxpyifPfS_PcS0_,"a",@progbits
	.sectionflags	@""
	.align	4
.nv.constant0._Z5saxpyifPfS_PcS0_:
	.zero		936


//--------------------- SYMBOLS --------------------------

	.type		.nv.reservedSmem.offset0,@object
	.size		.nv.reservedSmem.offset0,0x4
